//
// Generated by NVIDIA NVVM Compiler
//
// Compiler Build ID: CL-36424714
// Cuda compilation tools, release 13.0, V13.0.88
// Based on NVVM 20.0.0
//

.version 9.0
.target sm_100
.address_size 64

	// .globl	_Z25simple_convolution_kernelPKfS0_Pfiiiiii

.visible .entry _Z25simple_convolution_kernelPKfS0_Pfiiiiii(
	.param .u64 .ptr .align 1 _Z25simple_convolution_kernelPKfS0_Pfiiiiii_param_0,
	.param .u64 .ptr .align 1 _Z25simple_convolution_kernelPKfS0_Pfiiiiii_param_1,
	.param .u64 .ptr .align 1 _Z25simple_convolution_kernelPKfS0_Pfiiiiii_param_2,
	.param .u32 _Z25simple_convolution_kernelPKfS0_Pfiiiiii_param_3,
	.param .u32 _Z25simple_convolution_kernelPKfS0_Pfiiiiii_param_4,
	.param .u32 _Z25simple_convolution_kernelPKfS0_Pfiiiiii_param_5,
	.param .u32 _Z25simple_convolution_kernelPKfS0_Pfiiiiii_param_6,
	.param .u32 _Z25simple_convolution_kernelPKfS0_Pfiiiiii_param_7,
	.param .u32 _Z25simple_convolution_kernelPKfS0_Pfiiiiii_param_8
)
{
	.reg .pred 	%p<19>;
	.reg .b32 	%r<151>;
	.reg .b32 	%f<93>;
	.reg .b64 	%rd<79>;

	ld.param.u64 	%rd9, [_Z25simple_convolution_kernelPKfS0_Pfiiiiii_param_1];
	ld.param.u32 	%r73, [_Z25simple_convolution_kernelPKfS0_Pfiiiiii_param_3];
	ld.param.u32 	%r74, [_Z25simple_convolution_kernelPKfS0_Pfiiiiii_param_4];
	ld.param.u32 	%r69, [_Z25simple_convolution_kernelPKfS0_Pfiiiiii_param_5];
	ld.param.u32 	%r71, [_Z25simple_convolution_kernelPKfS0_Pfiiiiii_param_7];
	ld.param.u32 	%r72, [_Z25simple_convolution_kernelPKfS0_Pfiiiiii_param_8];
	cvta.to.global.u64 	%rd1, %rd9;
	mov.u32 	%r75, %ctaid.x;
	mov.u32 	%r76, %ntid.x;
	mov.u32 	%r77, %tid.x;
	mad.lo.s32 	%r1, %r75, %r76, %r77;
	mov.u32 	%r78, %ctaid.y;
	mov.u32 	%r79, %ntid.y;
	mov.u32 	%r80, %tid.y;
	mad.lo.s32 	%r81, %r78, %r79, %r80;
	mov.u32 	%r82, %ctaid.z;
	mov.u32 	%r83, %ntid.z;
	mov.u32 	%r84, %tid.z;
	mad.lo.s32 	%r3, %r82, %r83, %r84;
	setp.ge.s32 	%p1, %r1, %r73;
	setp.ge.s32 	%p2, %r81, %r74;
	or.pred  	%p3, %p1, %p2;
	setp.ge.s32 	%p4, %r3, %r72;
	or.pred  	%p5, %p3, %p4;
	mov.f32 	%f91, 0f00000000;
	@%p5 bra 	$L__BB0_21;
	setp.lt.s32 	%p6, %r69, 1;
	@%p6 bra 	$L__BB0_20;
	ld.param.u32 	%r129, [_Z25simple_convolution_kernelPKfS0_Pfiiiiii_param_6];
	min.s32 	%r85, %r129, %r71;
	setp.lt.s32 	%p7, %r85, 1;
	@%p7 bra 	$L__BB0_20;
	and.b32  	%r4, %r71, 15;
	and.b32  	%r5, %r71, 7;
	and.b32  	%r6, %r71, 2147483632;
	and.b32  	%r7, %r71, 3;
	shl.b32 	%r8, %r69, 4;
	mul.wide.u32 	%rd2, %r8, 4;
	mul.lo.s32 	%r9, %r71, %r69;
	mad.lo.s32 	%r87, %r74, %r1, %r81;
	mul.lo.s32 	%r10, %r87, %r69;
	mov.f32 	%f91, 0f00000000;
	mov.b32 	%r131, 0;
$L__BB0_4:
	ld.param.u64 	%rd76, [_Z25simple_convolution_kernelPKfS0_Pfiiiiii_param_0];
	add.s32 	%r89, %r131, %r10;
	cvta.to.global.u64 	%rd10, %rd76;
	mul.wide.s32 	%rd11, %r89, 4;
	add.s64 	%rd12, %rd10, %rd11;
	ld.global.f32 	%f2, [%rd12];
	mov.b32 	%r132, 0;
$L__BB0_5:
	setp.lt.u32 	%p8, %r71, 16;
	mul.lo.s32 	%r13, %r132, %r71;
	mov.b32 	%r149, 0;
	@%p8 bra 	$L__BB0_8;
	and.b32  	%r91, %r71, 2147483632;
	neg.s32 	%r147, %r91;
	mad.lo.s32 	%r92, %r69, %r13, %r69;
	add.s32 	%r93, %r131, %r92;
	mul.wide.u32 	%rd5, %r93, 4;
	add.s32 	%r94, %r13, 2;
	mad.lo.s32 	%r146, %r69, %r94, %r131;
	add.s32 	%r95, %r13, 3;
	mad.lo.s32 	%r145, %r69, %r95, %r131;
	add.s32 	%r96, %r13, 4;
	mad.lo.s32 	%r144, %r69, %r96, %r131;
	add.s32 	%r97, %r13, 5;
	mad.lo.s32 	%r143, %r69, %r97, %r131;
	add.s32 	%r98, %r13, 6;
	mad.lo.s32 	%r142, %r69, %r98, %r131;
	add.s32 	%r99, %r13, 7;
	mad.lo.s32 	%r141, %r69, %r99, %r131;
	add.s32 	%r100, %r13, 8;
	mad.lo.s32 	%r140, %r69, %r100, %r131;
	add.s32 	%r101, %r13, 9;
	mad.lo.s32 	%r139, %r69, %r101, %r131;
	add.s32 	%r102, %r13, 10;
	mad.lo.s32 	%r138, %r69, %r102, %r131;
	add.s32 	%r103, %r13, 11;
	mad.lo.s32 	%r137, %r69, %r103, %r131;
	add.s32 	%r104, %r13, 12;
	mad.lo.s32 	%r136, %r69, %r104, %r131;
	add.s32 	%r105, %r13, 13;
	mad.lo.s32 	%r135, %r69, %r105, %r131;
	add.s32 	%r106, %r13, 14;
	mad.lo.s32 	%r134, %r69, %r106, %r131;
	add.s32 	%r107, %r13, 15;
	mad.lo.s32 	%r133, %r69, %r107, %r131;
	mad.lo.s32 	%r108, %r9, %r132, %r131;
	mul.wide.u32 	%rd6, %r108, 4;
	mov.u64 	%rd78, %rd1;
$L__BB0_7:
	.pragma "nounroll";
	add.s64 	%rd13, %rd78, %rd6;
	ld.global.f32 	%f23, [%rd13];
	fma.rn.f32 	%f24, %f2, %f23, %f91;
	add.s64 	%rd14, %rd78, %rd5;
	ld.global.f32 	%f25, [%rd14];
	fma.rn.f32 	%f26, %f2, %f25, %f24;
	mul.wide.u32 	%rd15, %r146, 4;
	add.s64 	%rd16, %rd1, %rd15;
	ld.global.f32 	%f27, [%rd16];
	fma.rn.f32 	%f28, %f2, %f27, %f26;
	mul.wide.u32 	%rd17, %r145, 4;
	add.s64 	%rd18, %rd1, %rd17;
	ld.global.f32 	%f29, [%rd18];
	fma.rn.f32 	%f30, %f2, %f29, %f28;
	mul.wide.u32 	%rd19, %r144, 4;
	add.s64 	%rd20, %rd1, %rd19;
	ld.global.f32 	%f31, [%rd20];
	fma.rn.f32 	%f32, %f2, %f31, %f30;
	mul.wide.u32 	%rd21, %r143, 4;
	add.s64 	%rd22, %rd1, %rd21;
	ld.global.f32 	%f33, [%rd22];
	fma.rn.f32 	%f34, %f2, %f33, %f32;
	mul.wide.u32 	%rd23, %r142, 4;
	add.s64 	%rd24, %rd1, %rd23;
	ld.global.f32 	%f35, [%rd24];
	fma.rn.f32 	%f36, %f2, %f35, %f34;
	mul.wide.u32 	%rd25, %r141, 4;
	add.s64 	%rd26, %rd1, %rd25;
	ld.global.f32 	%f37, [%rd26];
	fma.rn.f32 	%f38, %f2, %f37, %f36;
	mul.wide.u32 	%rd27, %r140, 4;
	add.s64 	%rd28, %rd1, %rd27;
	ld.global.f32 	%f39, [%rd28];
	fma.rn.f32 	%f40, %f2, %f39, %f38;
	mul.wide.u32 	%rd29, %r139, 4;
	add.s64 	%rd30, %rd1, %rd29;
	ld.global.f32 	%f41, [%rd30];
	fma.rn.f32 	%f42, %f2, %f41, %f40;
	mul.wide.u32 	%rd31, %r138, 4;
	add.s64 	%rd32, %rd1, %rd31;
	ld.global.f32 	%f43, [%rd32];
	fma.rn.f32 	%f44, %f2, %f43, %f42;
	mul.wide.u32 	%rd33, %r137, 4;
	add.s64 	%rd34, %rd1, %rd33;
	ld.global.f32 	%f45, [%rd34];
	fma.rn.f32 	%f46, %f2, %f45, %f44;
	mul.wide.u32 	%rd35, %r136, 4;
	add.s64 	%rd36, %rd1, %rd35;
	ld.global.f32 	%f47, [%rd36];
	fma.rn.f32 	%f48, %f2, %f47, %f46;
	mul.wide.u32 	%rd37, %r135, 4;
	add.s64 	%rd38, %rd1, %rd37;
	ld.global.f32 	%f49, [%rd38];
	fma.rn.f32 	%f50, %f2, %f49, %f48;
	mul.wide.u32 	%rd39, %r134, 4;
	add.s64 	%rd40, %rd1, %rd39;
	ld.global.f32 	%f51, [%rd40];
	fma.rn.f32 	%f52, %f2, %f51, %f50;
	mul.wide.u32 	%rd41, %r133, 4;
	add.s64 	%rd42, %rd1, %rd41;
	ld.global.f32 	%f53, [%rd42];
	fma.rn.f32 	%f91, %f2, %f53, %f52;
	add.s32 	%r147, %r147, 16;
	add.s64 	%rd78, %rd78, %rd2;
	add.s32 	%r146, %r146, %r8;
	add.s32 	%r145, %r145, %r8;
	add.s32 	%r144, %r144, %r8;
	add.s32 	%r143, %r143, %r8;
	add.s32 	%r142, %r142, %r8;
	add.s32 	%r141, %r141, %r8;
	add.s32 	%r140, %r140, %r8;
	add.s32 	%r139, %r139, %r8;
	add.s32 	%r138, %r138, %r8;
	add.s32 	%r137, %r137, %r8;
	add.s32 	%r136, %r136, %r8;
	add.s32 	%r135, %r135, %r8;
	add.s32 	%r134, %r134, %r8;
	add.s32 	%r133, %r133, %r8;
	setp.eq.s32 	%p9, %r147, 0;
	mov.u32 	%r149, %r6;
	@%p9 bra 	$L__BB0_8;
	bra.uni 	$L__BB0_7;
$L__BB0_8:
	setp.eq.s32 	%p10, %r4, 0;
	@%p10 bra 	$L__BB0_18;
	add.s32 	%r109, %r4, -1;
	setp.lt.u32 	%p11, %r109, 7;
	@%p11 bra 	$L__BB0_11;
	add.s32 	%r110, %r149, %r13;
	mad.lo.s32 	%r111, %r110, %r69, %r131;
	mul.wide.u32 	%rd43, %r111, 4;
	add.s64 	%rd44, %rd1, %rd43;
	ld.global.f32 	%f55, [%rd44];
	fma.rn.f32 	%f56, %f2, %f55, %f91;
	add.s32 	%r112, %r111, %r69;
	mul.wide.u32 	%rd45, %r112, 4;
	add.s64 	%rd46, %rd1, %rd45;
	ld.global.f32 	%f57, [%rd46];
	fma.rn.f32 	%f58, %f2, %f57, %f56;
	add.s32 	%r113, %r112, %r69;
	mul.wide.u32 	%rd47, %r113, 4;
	add.s64 	%rd48, %rd1, %rd47;
	ld.global.f32 	%f59, [%rd48];
	fma.rn.f32 	%f60, %f2, %f59, %f58;
	add.s32 	%r114, %r113, %r69;
	mul.wide.u32 	%rd49, %r114, 4;
	add.s64 	%rd50, %rd1, %rd49;
	ld.global.f32 	%f61, [%rd50];
	fma.rn.f32 	%f62, %f2, %f61, %f60;
	add.s32 	%r115, %r114, %r69;
	mul.wide.u32 	%rd51, %r115, 4;
	add.s64 	%rd52, %rd1, %rd51;
	ld.global.f32 	%f63, [%rd52];
	fma.rn.f32 	%f64, %f2, %f63, %f62;
	add.s32 	%r116, %r115, %r69;
	mul.wide.u32 	%rd53, %r116, 4;
	add.s64 	%rd54, %rd1, %rd53;
	ld.global.f32 	%f65, [%rd54];
	fma.rn.f32 	%f66, %f2, %f65, %f64;
	add.s32 	%r117, %r116, %r69;
	mul.wide.u32 	%rd55, %r117, 4;
	add.s64 	%rd56, %rd1, %rd55;
	ld.global.f32 	%f67, [%rd56];
	fma.rn.f32 	%f68, %f2, %f67, %f66;
	add.s32 	%r118, %r117, %r69;
	mul.wide.u32 	%rd57, %r118, 4;
	add.s64 	%rd58, %rd1, %rd57;
	ld.global.f32 	%f69, [%rd58];
	fma.rn.f32 	%f91, %f2, %f69, %f68;
	add.s32 	%r149, %r149, 8;
$L__BB0_11:
	setp.eq.s32 	%p12, %r5, 0;
	@%p12 bra 	$L__BB0_18;
	add.s32 	%r119, %r5, -1;
	setp.lt.u32 	%p13, %r119, 3;
	@%p13 bra 	$L__BB0_14;
	add.s32 	%r120, %r149, %r13;
	mad.lo.s32 	%r121, %r120, %r69, %r131;
	mul.wide.u32 	%rd59, %r121, 4;
	add.s64 	%rd60, %rd1, %rd59;
	ld.global.f32 	%f71, [%rd60];
	fma.rn.f32 	%f72, %f2, %f71, %f91;
	add.s32 	%r122, %r121, %r69;
	mul.wide.u32 	%rd61, %r122, 4;
	add.s64 	%rd62, %rd1, %rd61;
	ld.global.f32 	%f73, [%rd62];
	fma.rn.f32 	%f74, %f2, %f73, %f72;
	add.s32 	%r123, %r122, %r69;
	mul.wide.u32 	%rd63, %r123, 4;
	add.s64 	%rd64, %rd1, %rd63;
	ld.global.f32 	%f75, [%rd64];
	fma.rn.f32 	%f76, %f2, %f75, %f74;
	add.s32 	%r124, %r123, %r69;
	mul.wide.u32 	%rd65, %r124, 4;
	add.s64 	%rd66, %rd1, %rd65;
	ld.global.f32 	%f77, [%rd66];
	fma.rn.f32 	%f91, %f2, %f77, %f76;
	add.s32 	%r149, %r149, 4;
$L__BB0_14:
	setp.eq.s32 	%p14, %r7, 0;
	@%p14 bra 	$L__BB0_18;
	setp.eq.s32 	%p15, %r7, 1;
	add.s32 	%r125, %r149, %r13;
	mad.lo.s32 	%r64, %r125, %r69, %r131;
	mul.wide.u32 	%rd67, %r64, 4;
	add.s64 	%rd68, %rd1, %rd67;
	ld.global.f32 	%f78, [%rd68];
	fma.rn.f32 	%f91, %f2, %f78, %f91;
	@%p15 bra 	$L__BB0_18;
	setp.eq.s32 	%p16, %r7, 2;
	add.s32 	%r65, %r64, %r69;
	mul.wide.u32 	%rd69, %r65, 4;
	add.s64 	%rd70, %rd1, %rd69;
	ld.global.f32 	%f79, [%rd70];
	fma.rn.f32 	%f91, %f2, %f79, %f91;
	@%p16 bra 	$L__BB0_18;
	add.s32 	%r126, %r65, %r69;
	mul.wide.u32 	%rd71, %r126, 4;
	add.s64 	%rd72, %rd1, %rd71;
	ld.global.f32 	%f80, [%rd72];
	fma.rn.f32 	%f91, %f2, %f80, %f91;
$L__BB0_18:
	ld.param.u32 	%r130, [_Z25simple_convolution_kernelPKfS0_Pfiiiiii_param_6];
	add.s32 	%r132, %r132, 1;
	setp.ne.s32 	%p17, %r132, %r130;
	@%p17 bra 	$L__BB0_5;
	add.s32 	%r131, %r131, 1;
	setp.ne.s32 	%p18, %r131, %r69;
	@%p18 bra 	$L__BB0_4;
$L__BB0_20:
	ld.param.u64 	%rd77, [_Z25simple_convolution_kernelPKfS0_Pfiiiiii_param_2];
	mad.lo.s32 	%r127, %r74, %r1, %r81;
	mad.lo.s32 	%r128, %r72, %r127, %r3;
	cvta.to.global.u64 	%rd73, %rd77;
	mul.wide.s32 	%rd74, %r128, 4;
	add.s64 	%rd75, %rd73, %rd74;
	st.global.f32 	[%rd75], %f91;
$L__BB0_21:
	ret;

}


// ===== COMPILED SASS (sm_100) =====

	.target	sm_100

	.elftype	@"ET_EXEC"


//--------------------- .note.nv.tkinfo           --------------------------
	.section	.note.nv.tkinfo,"",@"SHT_NOTE"
	.sectionflags	@"SHF_NOTE_NV_TKINFO"
	.tkinfo
        /*0018*/ 	.word	0x00000002
        /*0030*/ 	.string	""
        /*0030*/ 	.string	"ptxas"
        /*0030*/ 	.string	"Cuda compilation tools, release 13.0, V13.0.88"
        /*0030*/ 	.string	"Build cuda_13.0.r13.0/compiler.36424714_0"
        /*0030*/ 	.string	"-arch sm_100 -m 64 "



//--------------------- .note.nv.cuinfo           --------------------------
	.section	.note.nv.cuinfo,"",@"SHT_NOTE"
	.sectionflags	@"SHF_NOTE_NV_CUINFO"
        /*0018*/ 	.short	0x0002
        /*001a*/ 	.short	0x0064
        /*001c*/ 	.short	0x0082
	.zero		2


//--------------------- .nv.info                  --------------------------
	.section	.nv.info,"",@"SHT_CUDA_INFO"
	.align	4


	//----- nvinfo : EIATTR_REGCOUNT
	.align		4
        /*0000*/ 	.byte	0x04, 0x2f
        /*0002*/ 	.short	(.L_1 - .L_0)
	.align		4
.L_0:
        /*0004*/ 	.word	index@(_Z25simple_convolution_kernelPKfS0_Pfiiiiii)
        /*0008*/ 	.word	0x00000020


	//----- nvinfo : EIATTR_FRAME_SIZE
	.align		4
.L_1:
        /*000c*/ 	.byte	0x04, 0x11
        /*000e*/ 	.short	(.L_3 - .L_2)
	.align		4
.L_2:
        /*0010*/ 	.word	index@(_Z25simple_convolution_kernelPKfS0_Pfiiiiii)
        /*0014*/ 	.word	0x00000000


	//----- nvinfo : EIATTR_MIN_STACK_SIZE
	.align		4
.L_3:
        /*0018*/ 	.byte	0x04, 0x12
        /*001a*/ 	.short	(.L_5 - .L_4)
	.align		4
.L_4:
        /*001c*/ 	.word	index@(_Z25simple_convolution_kernelPKfS0_Pfiiiiii)
        /*0020*/ 	.word	0x00000000
.L_5:


//--------------------- .nv.compat                --------------------------
	.section	.nv.compat,"",@"SHT_CUDA_COMPAT_INFO"
	.align	4
        /*0000*/ 	.byte	0x02, 0x09, 0x00, 0x00, 0x02, 0x02, 0x01, 0x00, 0x02, 0x05, 0x05, 0x00, 0x03, 0x07, 0x01, 0x01
        /*0010*/ 	.byte	0x02, 0x03, 0x00, 0x00, 0x02, 0x06, 0x01, 0x00, 0x04, 0x0b, 0x08, 0x00, 0x09, 0x00, 0x00, 0x00
        /*0020*/ 	.byte	0x00, 0x00, 0x00, 0x00


//--------------------- .nv.info._Z25simple_convolution_kernelPKfS0_Pfiiiiii --------------------------
	.section	.nv.info._Z25simple_convolution_kernelPKfS0_Pfiiiiii,"",@"SHT_CUDA_INFO"
	.sectionflags	@""
	.align	4


	//----- nvinfo : EIATTR_CUDA_API_VERSION
	.align		4
        /*0000*/ 	.byte	0x04, 0x37
        /*0002*/ 	.short	(.L_7 - .L_6)
.L_6:
        /*0004*/ 	.word	0x00000082


	//----- nvinfo : EIATTR_KPARAM_INFO
	.align		4
.L_7:
        /*0008*/ 	.byte	0x04, 0x17
        /*000a*/ 	.short	(.L_9 - .L_8)
.L_8:
        /*000c*/ 	.word	0x00000000
        /*0010*/ 	.short	0x0008
        /*0012*/ 	.short	0x002c
        /*0014*/ 	.byte	0x00, 0xf0, 0x11, 0x00


	//----- nvinfo : EIATTR_KPARAM_INFO
	.align		4
.L_9:
        /*0018*/ 	.byte	0x04, 0x17
        /*001a*/ 	.short	(.L_11 - .L_10)
.L_10:
        /*001c*/ 	.word	0x00000000
        /*0020*/ 	.short	0x0007
        /*0022*/ 	.short	0x0028
        /*0024*/ 	.byte	0x00, 0xf0, 0x11, 0x00


	//----- nvinfo : EIATTR_KPARAM_INFO
	.align		4
.L_11:
        /*0028*/ 	.byte	0x04, 0x17
        /*002a*/ 	.short	(.L_13 - .L_12)
.L_12:
        /*002c*/ 	.word	0x00000000
        /*0030*/ 	.short	0x0006
        /*0032*/ 	.short	0x0024
        /*0034*/ 	.byte	0x00, 0xf0, 0x11, 0x00


	//----- nvinfo : EIATTR_KPARAM_INFO
	.align		4
.L_13:
        /*0038*/ 	.byte	0x04, 0x17
        /*003a*/ 	.short	(.L_15 - .L_14)
.L_14:
        /*003c*/ 	.word	0x00000000
        /*0040*/ 	.short	0x0005
        /*0042*/ 	.short	0x0020
        /*0044*/ 	.byte	0x00, 0xf0, 0x11, 0x00


	//----- nvinfo : EIATTR_KPARAM_INFO
	.align		4
.L_15:
        /*0048*/ 	.byte	0x04, 0x17
        /*004a*/ 	.short	(.L_17 - .L_16)
.L_16:
        /*004c*/ 	.word	0x00000000
        /*0050*/ 	.short	0x0004
        /*0052*/ 	.short	0x001c
        /*0054*/ 	.byte	0x00, 0xf0, 0x11, 0x00


	//----- nvinfo : EIATTR_KPARAM_INFO
	.align		4
.L_17:
        /*0058*/ 	.byte	0x04, 0x17
        /*005a*/ 	.short	(.L_19 - .L_18)
.L_18:
        /*005c*/ 	.word	0x00000000
        /*0060*/ 	.short	0x0003
        /*0062*/ 	.short	0x0018
        /*0064*/ 	.byte	0x00, 0xf0, 0x11, 0x00


	//----- nvinfo : EIATTR_KPARAM_INFO
	.align		4
.L_19:
        /*0068*/ 	.byte	0x04, 0x17
        /*006a*/ 	.short	(.L_21 - .L_20)
.L_20:
        /*006c*/ 	.word	0x00000000
        /*0070*/ 	.short	0x0002
        /*0072*/ 	.short	0x0010
        /*0074*/ 	.byte	0x00, 0xf5, 0x21, 0x00


	//----- nvinfo : EIATTR_KPARAM_INFO
	.align		4
.L_21:
        /*0078*/ 	.byte	0x04, 0x17
        /*007a*/ 	.short	(.L_23 - .L_22)
.L_22:
        /*007c*/ 	.word	0x00000000
        /*0080*/ 	.short	0x0001
        /*0082*/ 	.short	0x0008
        /*0084*/ 	.byte	0x00, 0xf5, 0x21, 0x00


	//----- nvinfo : EIATTR_KPARAM_INFO
	.align		4
.L_23:
        /*0088*/ 	.byte	0x04, 0x17
        /*008a*/ 	.short	(.L_25 - .L_24)
.L_24:
        /*008c*/ 	.word	0x00000000
        /*0090*/ 	.short	0x0000
        /*0092*/ 	.short	0x0000
        /*0094*/ 	.byte	0x00, 0xf5, 0x21, 0x00


	//----- nvinfo : EIATTR_SPARSE_MMA_MASK
	.align		4
.L_25:
        /*0098*/ 	.byte	0x03, 0x50
        /*009a*/ 	.short	0x0000


	//----- nvinfo : EIATTR_MAXREG_COUNT
	.align		4
        /*009c*/ 	.byte	0x03, 0x1b
        /*009e*/ 	.short	0x00ff


	//----- nvinfo : EIATTR_MERCURY_ISA_VERSION
	.align		4
        /*00a0*/ 	.byte	0x03, 0x5f
        /*00a2*/ 	.short	0x0101


	//----- nvinfo : EIATTR_VRC_CTA_INIT_COUNT
	.align		4
        /*00a4*/ 	.byte	0x02, 0x4a
	.zero		1
	.zero		1


	//----- nvinfo : EIATTR_EXIT_INSTR_OFFSETS
	.align		4
        /*00a8*/ 	.byte	0x04, 0x1c
        /*00aa*/ 	.short	(.L_27 - .L_26)


	//   ....[0]....
.L_26:
        /*00ac*/ 	.word	0x00000120


	//   ....[1]....
        /*00b0*/ 	.word	0x000012c0


	//----- nvinfo : EIATTR_CBANK_PARAM_SIZE
	.align		4
.L_27:
        /*00b4*/ 	.byte	0x03, 0x19
        /*00b6*/ 	.short	0x0030


	//----- nvinfo : EIATTR_PARAM_CBANK
	.align		4
        /*00b8*/ 	.byte	0x04, 0x0a
        /*00ba*/ 	.short	(.L_29 - .L_28)
	.align		4
.L_28:
        /*00bc*/ 	.word	index@(.nv.constant0._Z25simple_convolution_kernelPKfS0_Pfiiiiii)
        /*00c0*/ 	.short	0x0380
        /*00c2*/ 	.short	0x0030


	//----- nvinfo : EIATTR_SW_WAR
	.align		4
.L_29:
        /*00c4*/ 	.byte	0x04, 0x36
        /*00c6*/ 	.short	(.L_31 - .L_30)
.L_30:
        /*00c8*/ 	.word	0x00000008
.L_31:


//--------------------- .nv.callgraph             --------------------------
	.section	.nv.callgraph,"",@"SHT_CUDA_CALLGRAPH"
	.align	4
	.sectionentsize	8
	.align		4
        /*0000*/ 	.word	0x00000000
	.align		4
        /*0004*/ 	.word	0xffffffff
	.align		4
        /*0008*/ 	.word	0x00000000
	.align		4
        /*000c*/ 	.word	0xfffffffe
	.align		4
        /*0010*/ 	.word	0x00000000
	.align		4
        /*0014*/ 	.word	0xfffffffd
	.align		4
        /*0018*/ 	.word	0x00000000
	.align		4
        /*001c*/ 	.word	0xfffffffc


//--------------------- .text._Z25simple_convolution_kernelPKfS0_Pfiiiiii --------------------------
	.section	.text._Z25simple_convolution_kernelPKfS0_Pfiiiiii,"ax",@progbits
	.align	128
        .global         _Z25simple_convolution_kernelPKfS0_Pfiiiiii
        .type           _Z25simple_convolution_kernelPKfS0_Pfiiiiii,@function
        .size           _Z25simple_convolution_kernelPKfS0_Pfiiiiii,(.L_x_9 - _Z25simple_convolution_kernelPKfS0_Pfiiiiii)
        .other          _Z25simple_convolution_kernelPKfS0_Pfiiiiii,@"STO_CUDA_ENTRY STV_DEFAULT"
_Z25simple_convolution_kernelPKfS0_Pfiiiiii:
.text._Z25simple_convolution_kernelPKfS0_Pfiiiiii:
[----:B------:R-:W-:Y:S01]  /*0000*/  LDC R1, c[0x0][0x37c] ;  /* 0x0000df00ff017b82 */ /* 0x000fe20000000800 */
[----:B------:R-:W0:Y:S07]  /*0010*/  S2R R5, SR_TID.Y ;  /* 0x0000000000057919 */ /* 0x000e2e0000002200 */
[----:B------:R-:W1:Y:S01]  /*0020*/  LDC R3, c[0x0][0x360] ;  /* 0x0000d800ff037b82 */ /* 0x000e620000000800 */
[----:B------:R-:W2:Y:S01]  /*0030*/  LDCU.64 UR16, c[0x0][0x398] ;  /* 0x00007300ff1077ac */ /* 0x000ea20008000a00 */
[----:B------:R-:W1:Y:S01]  /*0040*/  S2R R2, SR_TID.X ;  /* 0x0000000000027919 */ /* 0x000e620000002100 */
[----:B------:R-:W3:Y:S01]  /*0050*/  LDCU UR7, c[0x0][0x3ac] ;  /* 0x00007580ff0777ac */ /* 0x000ee20008000800 */
[----:B------:R-:W4:Y:S04]  /*0060*/  S2R R7, SR_TID.Z ;  /* 0x0000000000077919 */ /* 0x000f280000002300 */
[----:B------:R-:W0:Y:S08]  /*0070*/  S2UR UR5, SR_CTAID.Y ;  /* 0x00000000000579c3 */ /* 0x000e300000002600 */
[----:B------:R-:W0:Y:S08]  /*0080*/  LDC R0, c[0x0][0x364] ;  /* 0x0000d900ff007b82 */ /* 0x000e300000000800 */
[----:B------:R-:W1:Y:S08]  /*0090*/  S2UR UR4, SR_CTAID.X ;  /* 0x00000000000479c3 */ /* 0x000e700000002500 */
[----:B------:R-:W4:Y:S08]  /*00a0*/  S2UR UR6, SR_CTAID.Z ;  /* 0x00000000000679c3 */ /* 0x000f300000002700 */
[----:B------:R-:W4:Y:S01]  /*00b0*/  LDC R4, c[0x0][0x368] ;  /* 0x0000da00ff047b82 */ /* 0x000f220000000800 */
[----:B0-----:R-:W-:-:S05]  /*00c0*/  IMAD R0, R0, UR5, R5 ;  /* 0x0000000500007c24 */ /* 0x001fca000f8e0205 */
[----:B--2---:R-:W-:Y:S01]  /*00d0*/  ISETP.GE.AND P0, PT, R0, UR17, PT ;  /* 0x0000001100007c0c */ /* 0x004fe2000bf06270 */
[----:B-1----:R-:W-:-:S05]  /*00e0*/  IMAD R3, R3, UR4, R2 ;  /* 0x0000000403037c24 */ /* 0x002fca000f8e0202 */
[----:B------:R-:W-:Y:S01]  /*00f0*/  ISETP.GE.OR P0, PT, R3, UR16, P0 ;  /* 0x0000001003007c0c */ /* 0x000fe20008706670 */
[----:B----4-:R-:W-:-:S05]  /*0100*/  IMAD R2, R4, UR6, R7 ;  /* 0x0000000604027c24 */ /* 0x010fca000f8e0207 */
[----:B---3--:R-:W-:-:S13]  /*0110*/  ISETP.GE.OR P0, PT, R2, UR7, P0 ;  /* 0x0000000702007c0c */ /* 0x008fda0008706670 */
[----:B------:R-:W-:Y:S05]  /*0120*/  @P0 EXIT ;  /* 0x000000000000094d */ /* 0x000fea0003800000 */
[----:B------:R-:W0:Y:S01]  /*0130*/  LDCU UR8, c[0x0][0x3a8] ;  /* 0x00007500ff0877ac */ /* 0x000e220008000800 */
[----:B------:R-:W-:Y:S01]  /*0140*/  HFMA2 R22, -RZ, RZ, 0, 0 ;  /* 0x00000000ff167431 */ /* 0x000fe200000001ff */
[----:B------:R-:W0:Y:S01]  /*0150*/  LDCU.64 UR6, c[0x0][0x3a0] ;  /* 0x00007400ff0677ac */ /* 0x000e220008000a00 */
[----:B------:R-:W1:Y:S01]  /*0160*/  LDCU.64 UR18, c[0x0][0x358] ;  /* 0x00006b00ff1277ac */ /* 0x000e620008000a00 */
[----:B0-----:R-:W-:-:S04]  /*0170*/  UISETP.LT.AND UP0, UPT, UR7, UR8, UPT ;  /* 0x000000080700728c */ /* 0x001fc8000bf01270 */
[----:B------:R-:W-:-:S04]  /*0180*/  USEL UR4, UR7, UR8, UP0 ;  /* 0x0000000807047287 */ /* 0x000fc80008000000 */
[----:B------:R-:W-:-:S04]  /*0190*/  UISETP.GE.AND UP0, UPT, UR4, 0x1, UPT ;  /* 0x000000010400788c */ /* 0x000fc8000bf06270 */
[----:B------:R-:W-:-:S09]  /*01a0*/  UISETP.LT.OR UP0, UPT, UR6, 0x1, !UP0 ;  /* 0x000000010600788c */ /* 0x000fd2000c701670 */
[----:B-1----:R-:W-:Y:S05]  /*01b0*/  BRA.U UP0, `(.L_x_0) ;  /* 0x0000001100247547 */ /* 0x002fea000b800000 */
[----:B------:R-:W-:Y:S01]  /*01c0*/  IMAD R5, R3, UR17, R0 ;  /* 0x0000001103057c24 */ /* 0x000fe2000f8e0200 */
[----:B------:R-:W-:Y:S01]  /*01d0*/  MOV R22, RZ ;  /* 0x000000ff00167202 */ /* 0x000fe20000000f00 */
[----:B------:R-:W-:Y:S02]  /*01e0*/  UIMAD UR7, UR6, UR8, URZ ;  /* 0x00000008060772a4 */ /* 0x000fe4000f8e02ff */
[----:B------:R-:W-:Y:S02]  /*01f0*/  ULOP3.LUT UR31, UR8, 0xf, URZ, 0xc0, !UPT ;  /* 0x0000000f081f7892 */ /* 0x000fe4000f8ec0ff */
[----:B------:R-:W-:Y:S02]  /*0200*/  ULOP3.LUT UR32, UR8, 0x7, URZ, 0xc0, !UPT ;  /* 0x0000000708207892 */ /* 0x000fe4000f8ec0ff */
[----:B------:R-:W-:Y:S02]  /*0210*/  USHF.L.U32 UR30, UR6, 0x4, URZ ;  /* 0x00000004061e7899 */ /* 0x000fe400080006ff */
[----:B------:R-:W-:Y:S01]  /*0220*/  ULOP3.LUT UR8, UR8, 0x3, URZ, 0xc0, !UPT ;  /* 0x0000000308087892 */ /* 0x000fe2000f8ec0ff */
[----:B------:R-:W-:-:S11]  /*0230*/  UMOV UR4, URZ ;  /* 0x000000ff00047c82 */ /* 0x000fd60008000000 */
.L_x_7:
[----:B0-----:R-:W0:Y:S01]  /*0240*/  LDCU UR5, c[0x0][0x3a0] ;  /* 0x00007400ff0577ac */ /* 0x001e220008000800 */
[----:B-----5:R-:W1:Y:S01]  /*0250*/  LDC.64 R6, c[0x0][0x380] ;  /* 0x0000e000ff067b82 */ /* 0x020e620000000a00 */
[----:B0-----:R-:W-:-:S05]  /*0260*/  MOV R4, UR5 ;  /* 0x0000000500047c02 */ /* 0x001fca0008000f00 */
[----:B------:R-:W-:-:S04]  /*0270*/  IMAD R9, R5, R4, UR4 ;  /* 0x0000000405097e24 */ /* 0x000fc8000f8e0204 */
[----:B-1----:R-:W-:-:S06]  /*0280*/  IMAD.WIDE R6, R9, 0x4, R6 ;  /* 0x0000000409067825 */ /* 0x002fcc00078e0206 */
[----:B------:R0:W5:Y:S01]  /*0290*/  LDG.E R6, desc[UR18][R6.64] ;  /* 0x0000001206067981 */ /* 0x000162000c1e1900 */
[----:B------:R-:W-:-:S05]  /*02a0*/  UMOV UR5, URZ ;  /* 0x000000ff00057c82 */ /* 0x000fca0008000000 */
.L_x_6:
[----:B------:R-:W1:Y:S01]  /*02b0*/  LDCU UR10, c[0x0][0x3a8] ;  /* 0x00007500ff0a77ac */ /* 0x000e620008000800 */
[----:B------:R-:W-:Y:S01]  /*02c0*/  UMOV UR6, URZ ;  /* 0x000000ff00067c82 */ /* 0x000fe20008000000 */
[----:B-1----:R-:W-:Y:S02]  /*02d0*/  UISETP.GE.U32.AND UP0, UPT, UR10, 0x10, UPT ;  /* 0x000000100a00788c */ /* 0x002fe4000bf06070 */
[----:B------:R-:W-:-:S07]  /*02e0*/  UIMAD UR9, UR5, UR10, URZ ;  /* 0x0000000a050972a4 */ /* 0x000fce000f8e02ff */
[----:B------:R-:W-:Y:S05]  /*02f0*/  BRA.U !UP0, `(.L_x_1) ;  /* 0x0000000508e07547 */ /* 0x000fea000b800000 */
[----:B------:R-:W1:Y:S01]  /*0300*/  LDCU UR33, c[0x0][0x3a0] ;  /* 0x00007400ff2177ac */ /* 0x000e620008000800 */
[----:B------:R-:W-:Y:S02]  /*0310*/  UIADD3 UR11, UPT, UPT, UR9, 0x2, URZ ;  /* 0x00000002090b7890 */ /* 0x000fe4000fffe0ff */
[----:B------:R-:W-:Y:S02]  /*0320*/  UIADD3 UR12, UPT, UPT, UR9, 0x3, URZ ;  /* 0x00000003090c7890 */ /* 0x000fe4000fffe0ff */
[----:B------:R-:W-:Y:S02]  /*0330*/  UIADD3 UR13, UPT, UPT, UR9, 0x4, URZ ;  /* 0x00000004090d7890 */ /* 0x000fe4000fffe0ff */
[----:B------:R-:W-:Y:S02]  /*0340*/  UIADD3 UR14, UPT, UPT, UR9, 0x5, URZ ;  /* 0x00000005090e7890 */ /* 0x000fe4000fffe0ff */
[----:B------:R-:W-:Y:S02]  /*0350*/  UIADD3 UR15, UPT, UPT, UR9, 0x6, URZ ;  /* 0x00000006090f7890 */ /* 0x000fe4000fffe0ff */
[----:B------:R-:W-:-:S02]  /*0360*/  UIADD3 UR16, UPT, UPT, UR9, 0x7, URZ ;  /* 0x0000000709107890 */ /* 0x000fc4000fffe0ff */
        /* <DEDUP_REMOVED lines=8> */
[----:B-1----:R-:W-:Y:S02]  /*03f0*/  UIMAD UR11, UR11, UR33, UR4 ;  /* 0x000000210b0b72a4 */ /* 0x002fe4000f8e0204 */
[----:B------:R-:W-:Y:S02]  /*0400*/  UIMAD UR12, UR12, UR33, UR4 ;  /* 0x000000210c0c72a4 */ /* 0x000fe4000f8e0204 */
[----:B------:R-:W-:Y:S02]  /*0410*/  UIMAD UR13, UR13, UR33, UR4 ;  /* 0x000000210d0d72a4 */ /* 0x000fe4000f8e0204 */
[----:B------:R-:W-:Y:S01]  /*0420*/  UIMAD UR14, UR14, UR33, UR4 ;  /* 0x000000210e0e72a4 */ /* 0x000fe2000f8e0204 */
[----:B------:R-:W-:Y:S01]  /*0430*/  MOV R4, UR11 ;  /* 0x0000000b00047c02 */ /* 0x000fe20008000f00 */
[----:B------:R-:W-:Y:S01]  /*0440*/  UIMAD UR15, UR15, UR33, UR4 ;  /* 0x000000210f0f72a4 */ /* 0x000fe2000f8e0204 */
[----:B0-----:R-:W-:Y:S01]  /*0450*/  MOV R7, UR12 ;  /* 0x0000000c00077c02 */ /* 0x001fe20008000f00 */
[----:B------:R-:W-:Y:S01]  /*0460*/  UIMAD UR16, UR16, UR33, UR4 ;  /* 0x00000021101072a4 */ /* 0x000fe2000f8e0204 */
[----:B------:R-:W-:Y:S01]  /*0470*/  MOV R8, UR13 ;  /* 0x0000000d00087c02 */ /* 0x000fe20008000f00 */
[----:B------:R-:W-:Y:S01]  /*0480*/  UIMAD UR20, UR20, UR33, UR4 ;  /* 0x00000021141472a4 */ /* 0x000fe2000f8e0204 */
[----:B------:R-:W-:Y:S01]  /*0490*/  MOV R9, UR14 ;  /* 0x0000000e00097c02 */ /* 0x000fe20008000f00 */
[----:B------:R-:W-:Y:S01]  /*04a0*/  UIMAD UR21, UR21, UR33, UR4 ;  /* 0x00000021151572a4 */ /* 0x000fe2000f8e0204 */
[----:B------:R-:W-:Y:S01]  /*04b0*/  MOV R10, UR15 ;  /* 0x0000000f000a7c02 */ /* 0x000fe20008000f00 */
[----:B------:R-:W-:Y:S01]  /*04c0*/  UIMAD UR22, UR22, UR33, UR4 ;  /* 0x00000021161672a4 */ /* 0x000fe2000f8e0204 */
[----:B------:R-:W-:Y:S01]  /*04d0*/  IMAD.U32 R11, RZ, RZ, UR16 ;  /* 0x00000010ff0b7e24 */ /* 0x000fe2000f8e00ff */
[----:B------:R-:W-:Y:S01]  /*04e0*/  UIMAD UR23, UR23, UR33, UR4 ;  /* 0x00000021171772a4 */ /* 0x000fe2000f8e0204 */
[----:B------:R-:W-:Y:S01]  /*04f0*/  MOV R19, UR20 ;  /* 0x0000001400137c02 */ /* 0x000fe20008000f00 */
        /* <DEDUP_REMOVED lines=8> */
[----:B------:R-:W-:Y:S01]  /*0580*/  ULOP3.LUT UR6, UR10, 0x7ffffff0, URZ, 0xc0, !UPT ;  /* 0x7ffffff00a067892 */ /* 0x000fe2000f8ec0ff */
[----:B------:R-:W-:Y:S01]  /*0590*/  MOV R29, UR25 ;  /* 0x00000019001d7c02 */ /* 0x000fe20008000f00 */
[----:B------:R-:W-:Y:S01]  /*05a0*/  UIMAD UR10, UR9, UR33, UR33 ;  /* 0x00000021090a72a4 */ /* 0x000fe2000f8e0221 */
[----:B------:R-:W-:Y:S01]  /*05b0*/  MOV R18, UR26 ;  /* 0x0000001a00127c02 */ /* 0x000fe20008000f00 */
[----:B------:R-:W-:Y:S01]  /*05c0*/  IMAD.U32 R20, RZ, RZ, UR27 ;  /* 0x0000001bff147e24 */ /* 0x000fe2000f8e00ff */
[----:B------:R-:W-:Y:S01]  /*05d0*/  UIMAD UR34, UR7, UR5, UR4 ;  /* 0x00000005072272a4 */ /* 0x000fe2000f8e0204 */
[----:B------:R-:W0:Y:S01]  /*05e0*/  LDCU.64 UR28, c[0x0][0x388] ;  /* 0x00007100ff1c77ac */ /* 0x000e220008000a00 */
[----:B------:R-:W-:-:S02]  /*05f0*/  UIADD3 UR33, UPT, UPT, -UR6, URZ, URZ ;  /* 0x000000ff06217290 */ /* 0x000fc4000fffe1ff */
[----:B------:R-:W-:-:S12]  /*0600*/  UIADD3 UR10, UPT, UPT, UR10, UR4, URZ ;  /* 0x000000040a0a7290 */ /* 0x000fd8000fffe0ff */
.L_x_2:
[----:B------:R-:W1:Y:S01]  /*0610*/  LDC.64 R12, c[0x0][0x388] ;  /* 0x0000e200ff0c7b82 */ /* 0x000e620000000a00 */
[----:B0-----:R-:W-:Y:S02]  /*0620*/  UIMAD.WIDE.U32 UR12, UR34, 0x4, UR28 ;  /* 0x00000004220c78a5 */ /* 0x001fe4000f8e001c */
[----:B------:R-:W-:-:S04]  /*0630*/  UIMAD.WIDE.U32 UR14, UR10, 0x4, UR28 ;  /* 0x000000040a0e78a5 */ /* 0x000fc8000f8e001c */
[----:B------:R-:W-:Y:S02]  /*0640*/  MOV R15, UR13 ;  /* 0x0000000d000f7c02 */ /* 0x000fe40008000f00 */
[----:B------:R-:W-:Y:S02]  /*0650*/  MOV R14, UR12 ;  /* 0x0000000c000e7c02 */ /* 0x000fe40008000f00 */
[----:B------:R-:W-:Y:S02]  /*0660*/  MOV R16, UR14 ;  /* 0x0000000e00107c02 */ /* 0x000fe40008000f00 */
[----:B------:R-:W-:Y:S01]  /*0670*/  MOV R17, UR15 ;  /* 0x0000000f00117c02 */ /* 0x000fe20008000f00 */
[----:B------:R-:W2:Y:S04]  /*0680*/  LDG.E R15, desc[UR18][R14.64] ;  /* 0x000000120e0f7981 */ /* 0x000ea8000c1e1900 */
[----:B------:R1:W3:Y:S02]  /*0690*/  LDG.E R26, desc[UR18][R16.64] ;  /* 0x00000012101a7981 */ /* 0x0002e4000c1e1900 */
[----:B-1----:R-:W-:-:S05]  /*06a0*/  IMAD.WIDE.U32 R16, R4, 0x4, R12 ;  /* 0x0000000404107825 */ /* 0x002fca00078e000c */
[----:B------:R0:W4:Y:S02]  /*06b0*/  LDG.E R24, desc[UR18][R16.64] ;  /* 0x0000001210187981 */ /* 0x000124000c1e1900 */
[----:B0-----:R-:W-:-:S04]  /*06c0*/  IMAD.WIDE.U32 R16, R7, 0x4, R12 ;  /* 0x0000000407107825 */ /* 0x001fc800078e000c */
[----:B--2--5:R-:W-:Y:S01]  /*06d0*/  FFMA R22, R6, R15, R22 ;  /* 0x0000000f06167223 */ /* 0x024fe20000000016 */
[----:B------:R-:W-:-:S04]  /*06e0*/  IMAD.WIDE.U32 R14, R8, 0x4, R12 ;  /* 0x00000004080e7825 */ /* 0x000fc800078e000c */
[C---:B---3--:R-:W-:Y:S02]  /*06f0*/  FFMA R26, R6.reuse, R26, R22 ;  /* 0x0000001a061a7223 */ /* 0x048fe40000000016 */
[----:B------:R-:W2:Y:S02]  /*0700*/  LDG.E R22, desc[UR18][R16.64] ;  /* 0x0000001210167981 */ /* 0x000ea4000c1e1900 */
[----:B----4-:R-:W-:Y:S02]  /*0710*/  FFMA R28, R6, R24, R26 ;  /* 0x00000018061c7223 */ /* 0x010fe4000000001a */
[----:B------:R0:W3:Y:S02]  /*0720*/  LDG.E R26, desc[UR18][R14.64] ;  /* 0x000000120e1a7981 */ /* 0x0000e4000c1e1900 */
[----:B0-----:R-:W-:-:S05]  /*0730*/  IMAD.WIDE.U32 R14, R9, 0x4, R12 ;  /* 0x00000004090e7825 */ /* 0x001fca00078e000c */
[----:B------:R0:W4:Y:S01]  /*0740*/  LDG.E R24, desc[UR18][R14.64] ;  /* 0x000000120e187981 */ /* 0x000122000c1e1900 */
[----:B------:R-:W-:-:S04]  /*0750*/  IMAD.WIDE.U32 R16, R10, 0x4, R12 ;  /* 0x000000040a107825 */ /* 0x000fc800078e000c */
[----:B0-----:R-:W-:-:S04]  /*0760*/  IMAD.WIDE.U32 R14, R11, 0x4, R12 ;  /* 0x000000040b0e7825 */ /* 0x001fc800078e000c */
[----:B--2---:R-:W-:-:S04]  /*0770*/  FFMA R22, R6, R22, R28 ;  /* 0x0000001606167223 */ /* 0x004fc8000000001c */
[----:B---3--:R-:W-:Y:S02]  /*0780*/  FFMA R26, R6, R26, R22 ;  /* 0x0000001a061a7223 */ /* 0x008fe40000000016 */
[----:B------:R0:W2:Y:S02]  /*0790*/  LDG.E R22, desc[UR18][R16.64] ;  /* 0x0000001210167981 */ /* 0x0000a4000c1e1900 */
[----:B0-----:R-:W-:-:S04]  /*07a0*/  IMAD.WIDE.U32 R16, R19, 0x4, R12 ;  /* 0x0000000413107825 */ /* 0x001fc800078e000c */
[----:B----4-:R-:W-:Y:S02]  /*07b0*/  FFMA R28, R6, R24, R26 ;  /* 0x00000018061c7223 */ /* 0x010fe4000000001a */
[----:B------:R0:W3:Y:S04]  /*07c0*/  LDG.E R26, desc[UR18][R14.64] ;  /* 0x000000120e1a7981 */ /* 0x0000e8000c1e1900 */
[----:B------:R1:W4:Y:S01]  /*07d0*/  LDG.E R24, desc[UR18][R16.64] ;  /* 0x0000001210187981 */ /* 0x000322000c1e1900 */
[----:B0-----:R-:W-:-:S04]  /*07e0*/  IMAD.WIDE.U32 R14, R21, 0x4, R12 ;  /* 0x00000004150e7825 */ /* 0x001fc800078e000c */
[----:B-1----:R-:W-:-:S04]  /*07f0*/  IMAD.WIDE.U32 R16, R25, 0x4, R12 ;  /* 0x0000000419107825 */ /* 0x002fc800078e000c */
[C---:B--2---:R-:W-:Y:S02]  /*0800*/  FFMA R22, R6.reuse, R22, R28 ;  /* 0x0000001606167223 */ /* 0x044fe4000000001c */
[----:B------:R-:W2:Y:S02]  /*0810*/  LDG.E R28, desc[UR18][R16.64] ;  /* 0x00000012101c7981 */ /* 0x000ea4000c1e1900 */
[C---:B---3--:R-:W-:Y:S02]  /*0820*/  FFMA R26, R6.reuse, R26, R22 ;  /* 0x0000001a061a7223 */ /* 0x048fe40000000016 */
[----:B------:R0:W3:Y:S02]  /*0830*/  LDG.E R22, desc[UR18][R14.64] ;  /* 0x000000120e167981 */ /* 0x0000e4000c1e1900 */
[----:B----4-:R-:W-:Y:S01]  /*0840*/  FFMA R24, R6, R24, R26 ;  /* 0x0000001806187223 */ /* 0x010fe2000000001a */
[----:B0-----:R-:W-:-:S05]  /*0850*/  IMAD.WIDE.U32 R14, R23, 0x4, R12 ;  /* 0x00000004170e7825 */ /* 0x001fca00078e000c */
[----:B------:R0:W4:Y:S01]  /*0860*/  LDG.E R26, desc[UR18][R14.64] ;  /* 0x000000120e1a7981 */ /* 0x000122000c1e1900 */
[----:B------:R-:W-:-:S04]  /*0870*/  IMAD.WIDE.U32 R16, R29, 0x4, R12 ;  /* 0x000000041d107825 */ /* 0x000fc800078e000c */
[----:B0-----:R-:W-:-:S04]  /*0880*/  IMAD.WIDE.U32 R14, R27, 0x4, R12 ;  /* 0x000000041b0e7825 */ /* 0x001fc800078e000c */
[----:B---3--:R-:W-:Y:S02]  /*0890*/  FFMA R22, R6, R22, R24 ;  /* 0x0000001606167223 */ /* 0x008fe40000000018 */
[----:B------:R0:W3:Y:S02]  /*08a0*/  LDG.E R24, desc[UR18][R14.64] ;  /* 0x000000120e187981 */ /* 0x0000e4000c1e1900 */
[----:B0-----:R-:W-:-:S04]  /*08b0*/  IMAD.WIDE.U32 R14, R18, 0x4, R12 ;  /* 0x00000004120e7825 */ /* 0x001fc800078e000c */
[----:B----4-:R-:W-:Y:S02]  /*08c0*/  FFMA R22, R6, R26, R22 ;  /* 0x0000001a06167223 */ /* 0x010fe40000000016 */
[----:B------:R-:W4:Y:S01]  /*08d0*/  LDG.E R26, desc[UR18][R16.64] ;  /* 0x00000012101a7981 */ /* 0x000f22000c1e1900 */
[----:B------:R-:W-:-:S04]  /*08e0*/  IMAD.WIDE.U32 R12, R20, 0x4, R12 ;  /* 0x00000004140c7825 */ /* 0x000fc800078e000c */
[----:B--2---:R-:W-:Y:S02]  /*08f0*/  FFMA R22, R6, R28, R22 ;  /* 0x0000001c06167223 */ /* 0x004fe40000000016 */
[----:B------:R-:W2:Y:S04]  /*0900*/  LDG.E R28, desc[UR18][R14.64] ;  /* 0x000000120e1c7981 */ /* 0x000ea8000c1e1900 */
[----:B------:R-:W2:Y:S01]  /*0910*/  LDG.E R13, desc[UR18][R12.64] ;  /* 0x000000120c0d7981 */ /* 0x000ea2000c1e1900 */
[----:B------:R-:W-:-:S04]  /*0920*/  UIADD3 UR33, UPT, UPT, UR33, 0x10, URZ ;  /* 0x0000001021217890 */ /* 0x000fc8000fffe0ff */
[----:B------:R-:W-:Y:S01]  /*0930*/  UISETP.NE.AND UP0, UPT, UR33, URZ, UPT ;  /* 0x000000ff2100728c */ /* 0x000fe2000bf05270 */
[----:B------:R-:W-:Y:S01]  /*0940*/  IADD3 R4, PT, PT, R4, UR30, RZ ;  /* 0x0000001e04047c10 */ /* 0x000fe2000fffe0ff */
[----:B------:R-:W-:Y:S01]  /*0950*/  VIADD R9, R9, UR30 ;  /* 0x0000001e09097c36 */ /* 0x000fe20008000000 */
[----:B------:R-:W-:Y:S01]  /*0960*/  IADD3 R7, PT, PT, R7, UR30, RZ ;  /* 0x0000001e07077c10 */ /* 0x000fe2000fffe0ff */
[----:B------:R-:W-:Y:S01]  /*0970*/  VIADD R29, R29, UR30 ;  /* 0x0000001e1d1d7c36 */ /* 0x000fe20008000000 */
[----:B------:R-:W-:Y:S02]  /*0980*/  IADD3 R8, PT, PT, R8, UR30, RZ ;  /* 0x0000001e08087c10 */ /* 0x000fe4000fffe0ff */
[----:B------:R-:W-:Y:S02]  /*0990*/  IADD3 R10, PT, PT, R10, UR30, RZ ;  /* 0x0000001e0a0a7c10 */ /* 0x000fe4000fffe0ff */
[----:B------:R-:W-:Y:S02]  /*09a0*/  IADD3 R11, PT, PT, R11, UR30, RZ ;  /* 0x0000001e0b0b7c10 */ /* 0x000fe4000fffe0ff */
[----:B------:R-:W-:-:S02]  /*09b0*/  IADD3 R19, PT, PT, R19, UR30, RZ ;  /* 0x0000001e13137c10 */ /* 0x000fc4000fffe0ff */
[----:B------:R-:W-:Y:S02]  /*09c0*/  IADD3 R21, PT, PT, R21, UR30, RZ ;  /* 0x0000001e15157c10 */ /* 0x000fe4000fffe0ff */
[----:B------:R-:W-:Y:S02]  /*09d0*/  IADD3 R23, PT, PT, R23, UR30, RZ ;  /* 0x0000001e17177c10 */ /* 0x000fe4000fffe0ff */
[----:B------:R-:W-:Y:S02]  /*09e0*/  IADD3 R25, PT, PT, R25, UR30, RZ ;  /* 0x0000001e19197c10 */ /* 0x000fe4000fffe0ff */
[----:B------:R-:W-:Y:S02]  /*09f0*/  IADD3 R27, PT, PT, R27, UR30, RZ ;  /* 0x0000001e1b1b7c10 */ /* 0x000fe4000fffe0ff */
[----:B------:R-:W-:Y:S02]  /*0a00*/  IADD3 R18, PT, PT, R18, UR30, RZ ;  /* 0x0000001e12127c10 */ /* 0x000fe4000fffe0ff */
[----:B------:R-:W-:Y:S01]  /*0a10*/  IADD3 R20, PT, PT, R20, UR30, RZ ;  /* 0x0000001e14147c10 */ /* 0x000fe2000fffe0ff */
[----:B------:R-:W-:Y:S01]  /*0a20*/  UIMAD.WIDE.U32 UR28, UR30, 0x4, UR28 ;  /* 0x000000041e1c78a5 */ /* 0x000fe2000f8e001c */
[----:B---3--:R-:W-:-:S04]  /*0a30*/  FFMA R22, R6, R24, R22 ;  /* 0x0000001806167223 */ /* 0x008fc80000000016 */
[----:B----4-:R-:W-:-:S04]  /*0a40*/  FFMA R22, R6, R26, R22 ;  /* 0x0000001a06167223 */ /* 0x010fc80000000016 */
[----:B--2---:R-:W-:-:S04]  /*0a50*/  FFMA R22, R6, R28, R22 ;  /* 0x0000001c06167223 */ /* 0x004fc80000000016 */
[----:B------:R-:W-:Y:S01]  /*0a60*/  FFMA R22, R6, R13, R22 ;  /* 0x0000000d06167223 */ /* 0x000fe20000000016 */
[----:B------:R-:W-:Y:S06]  /*0a70*/  BRA.U UP0, `(.L_x_2) ;  /* 0xfffffff900e47547 */ /* 0x000fec000b83ffff */
.L_x_1:
[----:B------:R-:W-:-:S09]  /*0a80*/  UISETP.NE.AND UP0, UPT, UR31, URZ, UPT ;  /* 0x000000ff1f00728c */ /* 0x000fd2000bf05270 */
[----:B------:R-:W-:Y:S05]  /*0a90*/  BRA.U !UP0, `(.L_x_3) ;  /* 0x0000000508cc7547 */ /* 0x000fea000b800000 */
[----:B------:R-:W-:Y:S02]  /*0aa0*/  UIADD3 UR10, UPT, UPT, UR31, -0x1, URZ ;  /* 0xffffffff1f0a7890 */ /* 0x000fe4000fffe0ff */
[----:B------:R-:W-:Y:S02]  /*0ab0*/  UISETP.NE.AND UP1, UPT, UR32, URZ, UPT ;  /* 0x000000ff2000728c */ /* 0x000fe4000bf25270 */
[----:B------:R-:W-:-:S09]  /*0ac0*/  UISETP.GE.U32.AND UP0, UPT, UR10, 0x7, UPT ;  /* 0x000000070a00788c */ /* 0x000fd2000bf06070 */
[----:B------:R-:W-:Y:S05]  /*0ad0*/  BRA.U !UP0, `(.L_x_4) ;  /* 0x0000000108d07547 */ /* 0x000fea000b800000 */
[----:B------:R-:W1:Y:S01]  /*0ae0*/  LDCU UR21, c[0x0][0x3a0] ;  /* 0x00007400ff1577ac */ /* 0x000e620008000800 */
[----:B------:R-:W2:Y:S01]  /*0af0*/  LDCU.64 UR14, c[0x0][0x388] ;  /* 0x00007100ff0e77ac */ /* 0x000ea20008000a00 */
[----:B------:R-:W-:-:S04]  /*0b00*/  UIADD3 UR10, UPT, UPT, UR9, UR6, URZ ;  /* 0x00000006090a7290 */ /* 0x000fc8000fffe0ff */
[----:B-1----:R-:W-:-:S04]  /*0b10*/  UIMAD UR10, UR10, UR21, UR4 ;  /* 0x000000150a0a72a4 */ /* 0x002fc8000f8e0204 */
[----:B------:R-:W-:Y:S02]  /*0b20*/  UIADD3 UR12, UPT, UPT, UR10, UR21, URZ ;  /* 0x000000150a0c7290 */ /* 0x000fe4000fffe0ff */
[----:B--2---:R-:W-:Y:S02]  /*0b30*/  UIMAD.WIDE.U32 UR10, UR10, 0x4, UR14 ;  /* 0x000000040a0a78a5 */ /* 0x004fe4000f8e000e */
[----:B------:R-:W-:Y:S02]  /*0b40*/  UIADD3 UR16, UPT, UPT, UR12, UR21, URZ ;  /* 0x000000150c107290 */ /* 0x000fe4000fffe0ff */
[----:B------:R-:W-:Y:S02]  /*0b50*/  UIMAD.WIDE.U32 UR12, UR12, 0x4, UR14 ;  /* 0x000000040c0c78a5 */ /* 0x000fe4000f8e000e */
[----:B------:R-:W-:Y:S01]  /*0b60*/  MOV R8, UR10 ;  /* 0x0000000a00087c02 */ /* 0x000fe20008000f00 */
[----:B------:R-:W-:Y:S01]  /*0b70*/  UIADD3 UR20, UPT, UPT, UR16, UR21, URZ ;  /* 0x0000001510147290 */ /* 0x000fe2000fffe0ff */
[----:B------:R-:W-:Y:S01]  /*0b80*/  MOV R9, UR11 ;  /* 0x0000000b00097c02 */ /* 0x000fe20008000f00 */
[----:B------:R-:W-:Y:S01]  /*0b90*/  UIMAD.WIDE.U32 UR10, UR16, 0x4, UR14 ;  /* 0x00000004100a78a5 */ /* 0x000fe2000f8e000e */
[----:B------:R-:W-:Y:S01]  /*0ba0*/  MOV R10, UR12 ;  /* 0x0000000c000a7c02 */ /* 0x000fe20008000f00 */
[----:B------:R-:W-:Y:S01]  /*0bb0*/  UIADD3 UR16, UPT, UPT, UR20, UR21, URZ ;  /* 0x0000001514107290 */ /* 0x000fe2000fffe0ff */
[----:B------:R-:W-:Y:S01]  /*0bc0*/  MOV R11, UR13 ;  /* 0x0000000d000b7c02 */ /* 0x000fe20008000f00 */
[----:B0-----:R0:W2:Y:S01]  /*0bd0*/  LDG.E R7, desc[UR18][R8.64] ;  /* 0x0000001208077981 */ /* 0x0010a2000c1e1900 */
[----:B------:R-:W-:Y:S01]  /*0be0*/  UIMAD.WIDE.U32 UR12, UR20, 0x4, UR14 ;  /* 0x00000004140c78a5 */ /* 0x000fe2000f8e000e */
[----:B------:R-:W-:Y:S01]  /*0bf0*/  MOV R12, UR10 ;  /* 0x0000000a000c7c02 */ /* 0x000fe20008000f00 */
[----:B------:R-:W-:Y:S01]  /*0c00*/  IMAD.U32 R13, RZ, RZ, UR11 ;  /* 0x0000000bff0d7e24 */ /* 0x000fe2000f8e00ff */
[----:B------:R1:W3:Y:S01]  /*0c10*/  LDG.E R4, desc[UR18][R10.64] ;  /* 0x000000120a047981 */ /* 0x0002e2000c1e1900 */
[----:B------:R-:W-:-:S02]  /*0c20*/  UIADD3 UR20, UPT, UPT, UR16, UR21, URZ ;  /* 0x0000001510147290 */ /* 0x000fc4000fffe0ff */
[----:B------:R-:W-:Y:S01]  /*0c30*/  UIMAD.WIDE.U32 UR10, UR16, 0x4, UR14 ;  /* 0x00000004100a78a5 */ /* 0x000fe2000f8e000e */
[----:B------:R-:W-:Y:S01]  /*0c40*/  MOV R14, UR12 ;  /* 0x0000000c000e7c02 */ /* 0x000fe20008000f00 */
[----:B------:R-:W-:Y:S01]  /*0c50*/  UIADD3 UR16, UPT, UPT, UR20, UR21, URZ ;  /* 0x0000001514107290 */ /* 0x000fe2000fffe0ff */
[----:B------:R-:W-:Y:S01]  /*0c60*/  MOV R15, UR13 ;  /* 0x0000000d000f7c02 */ /* 0x000fe20008000f00 */
[----:B------:R-:W4:Y:S01]  /*0c70*/  LDG.E R12, desc[UR18][R12.64] ;  /* 0x000000120c0c7981 */ /* 0x000f22000c1e1900 */
[----:B------:R-:W-:Y:S01]  /*0c80*/  UIMAD.WIDE.U32 UR12, UR20, 0x4, UR14 ;  /* 0x00000004140c78a5 */ /* 0x000fe2000f8e000e */
[----:B------:R-:W-:Y:S01]  /*0c90*/  MOV R16, UR10 ;  /* 0x0000000a00107c02 */ /* 0x000fe20008000f00 */
[----:B------:R-:W-:Y:S01]  /*0ca0*/  UIMAD.WIDE.U32 UR22, UR16, 0x4, UR14 ;  /* 0x00000004101678a5 */ /* 0x000fe2000f8e000e */
[----:B------:R-:W-:Y:S01]  /*0cb0*/  MOV R17, UR11 ;  /* 0x0000000b00117c02 */ /* 0x000fe20008000f00 */
[----:B------:R-:W4:Y:S01]  /*0cc0*/  LDG.E R14, desc[UR18][R14.64] ;  /* 0x000000120e0e7981 */ /* 0x000f22000c1e1900 */
[----:B------:R-:W-:Y:S01]  /*0cd0*/  UIADD3 UR10, UPT, UPT, UR16, UR21, URZ ;  /* 0x00000015100a7290 */ /* 0x000fe2000fffe0ff */
[----:B------:R-:W-:-:S02]  /*0ce0*/  MOV R18, UR12 ;  /* 0x0000000c00127c02 */ /* 0x000fc40008000f00 */
[----:B------:R-:W-:Y:S01]  /*0cf0*/  MOV R19, UR13 ;  /* 0x0000000d00137c02 */ /* 0x000fe20008000f00 */
[----:B------:R-:W4:Y:S01]  /*0d00*/  LDG.E R16, desc[UR18][R16.64] ;  /* 0x0000001210107981 */ /* 0x000f22000c1e1900 */
[----:B------:R-:W-:Y:S01]  /*0d10*/  UIMAD.WIDE.U32 UR10, UR10, 0x4, UR14 ;  /* 0x000000040a0a78a5 */ /* 0x000fe2000f8e000e */
[----:B0-----:R-:W-:Y:S01]  /*0d20*/  MOV R8, UR22 ;  /* 0x0000001600087c02 */ /* 0x001fe20008000f00 */
[----:B------:R-:W-:Y:S01]  /*0d30*/  IMAD.U32 R9, RZ, RZ, UR23 ;  /* 0x00000017ff097e24 */ /* 0x000fe2000f8e00ff */
[----:B------:R-:W4:Y:S03]  /*0d40*/  LDG.E R18, desc[UR18][R18.64] ;  /* 0x0000001212127981 */ /* 0x000f26000c1e1900 */
[----:B-1----:R-:W-:Y:S01]  /*0d50*/  MOV R10, UR10 ;  /* 0x0000000a000a7c02 */ /* 0x002fe20008000f00 */
[----:B------:R-:W4:Y:S01]  /*0d60*/  LDG.E R8, desc[UR18][R8.64] ;  /* 0x0000001208087981 */ /* 0x000f22000c1e1900 */
[----:B------:R-:W-:-:S05]  /*0d70*/  MOV R11, UR11 ;  /* 0x0000000b000b7c02 */ /* 0x000fca0008000f00 */
[----:B------:R-:W4:Y:S01]  /*0d80*/  LDG.E R10, desc[UR18][R10.64] ;  /* 0x000000120a0a7981 */ /* 0x000f22000c1e1900 */
[----:B------:R-:W-:Y:S01]  /*0d90*/  UIADD3 UR6, UPT, UPT, UR6, 0x8, URZ ;  /* 0x0000000806067890 */ /* 0x000fe2000fffe0ff */
[----:B--2--5:R-:W-:-:S04]  /*0da0*/  FFMA R7, R6, R7, R22 ;  /* 0x0000000706077223 */ /* 0x024fc80000000016 */
[----:B---3--:R-:W-:-:S04]  /*0db0*/  FFMA R7, R6, R4, R7 ;  /* 0x0000000406077223 */ /* 0x008fc80000000007 */
[----:B----4-:R-:W-:-:S04]  /*0dc0*/  FFMA R7, R6, R12, R7 ;  /* 0x0000000c06077223 */ /* 0x010fc80000000007 */
[----:B------:R-:W-:-:S04]  /*0dd0*/  FFMA R7, R6, R14, R7 ;  /* 0x0000000e06077223 */ /* 0x000fc80000000007 */
[----:B------:R-:W-:-:S04]  /*0de0*/  FFMA R7, R6, R16, R7 ;  /* 0x0000001006077223 */ /* 0x000fc80000000007 */
[----:B------:R-:W-:-:S04]  /*0df0*/  FFMA R7, R6, R18, R7 ;  /* 0x0000001206077223 */ /* 0x000fc80000000007 */
[----:B------:R-:W-:-:S04]  /*0e00*/  FFMA R7, R6, R8, R7 ;  /* 0x0000000806077223 */ /* 0x000fc80000000007 */
[----:B------:R-:W-:-:S07]  /*0e10*/  FFMA R22, R6, R10, R7 ;  /* 0x0000000a06167223 */ /* 0x000fce0000000007 */
.L_x_4:
        /* <DEDUP_REMOVED lines=18> */
[----:B------:R-:W-:Y:S01]  /*0f40*/  UIMAD.WIDE.U32 UR10, UR16, 0x4, UR10 ;  /* 0x00000004100a78a5 */ /* 0x000fe2000f8e000a */
[----:B------:R-:W-:Y:S01]  /*0f50*/  MOV R11, UR15 ;  /* 0x0000000f000b7c02 */ /* 0x000fe20008000f00 */
[----:B------:R-:W0:Y:S02]  /*0f60*/  LDG.E R9, desc[UR18][R8.64] ;  /* 0x0000001208097981 */ /* 0x000e24000c1e1900 */
[----:B------:R-:W-:Y:S01]  /*0f70*/  MOV R12, UR12 ;  /* 0x0000000c000c7c02 */ /* 0x000fe20008000f00 */
[----:B------:R-:W-:Y:S01]  /*0f80*/  IMAD.U32 R13, RZ, RZ, UR13 ;  /* 0x0000000dff0d7e24 */ /* 0x000fe2000f8e00ff */
[----:B------:R-:W2:Y:S01]  /*0f90*/  LDG.E R10, desc[UR18][R10.64] ;  /* 0x000000120a0a7981 */ /* 0x000ea2000c1e1900 */
[----:B------:R-:W-:-:S02]  /*0fa0*/  MOV R14, UR10 ;  /* 0x0000000a000e7c02 */ /* 0x000fc40008000f00 */
[----:B------:R-:W-:Y:S01]  /*0fb0*/  MOV R15, UR11 ;  /* 0x0000000b000f7c02 */ /* 0x000fe20008000f00 */
[----:B------:R-:W3:Y:S04]  /*0fc0*/  LDG.E R12, desc[UR18][R12.64] ;  /* 0x000000120c0c7981 */ /* 0x000ee8000c1e1900 */
[----:B------:R-:W4:Y:S01]  /*0fd0*/  LDG.E R14, desc[UR18][R14.64] ;  /* 0x000000120e0e7981 */ /* 0x000f22000c1e1900 */
[----:B------:R-:W-:Y:S01]  /*0fe0*/  UIADD3 UR6, UPT, UPT, UR6, 0x4, URZ ;  /* 0x0000000406067890 */ /* 0x000fe2000fffe0ff */
[----:B0----5:R-:W-:-:S04]  /*0ff0*/  FFMA R7, R6, R9, R22 ;  /* 0x0000000906077223 */ /* 0x021fc80000000016 */
[----:B--2---:R-:W-:-:S04]  /*1000*/  FFMA R7, R6, R10, R7 ;  /* 0x0000000a06077223 */ /* 0x004fc80000000007 */
[----:B---3--:R-:W-:-:S04]  /*1010*/  FFMA R7, R6, R12, R7 ;  /* 0x0000000c06077223 */ /* 0x008fc80000000007 */
[----:B----4-:R-:W-:-:S07]  /*1020*/  FFMA R22, R6, R14, R7 ;  /* 0x0000000e06167223 */ /* 0x010fce0000000007 */
.L_x_5:
[----:B------:R-:W-:Y:S05]  /*1030*/  BRA.U !UP1, `(.L_x_3) ;  /* 0x0000000109647547 */ /* 0x000fea000b800000 */
[----:B------:R-:W1:Y:S01]  /*1040*/  LDCU UR12, c[0x0][0x3a0] ;  /* 0x00007400ff0c77ac */ /* 0x000e620008000800 */
[----:B------:R-:W2:Y:S01]  /*1050*/  LDCU.64 UR10, c[0x0][0x388] ;  /* 0x00007100ff0a77ac */ /* 0x000ea20008000a00 */
[----:B------:R-:W-:-:S04]  /*1060*/  UIADD3 UR6, UPT, UPT, UR9, UR6, URZ ;  /* 0x0000000609067290 */ /* 0x000fc8000fffe0ff */
[----:B-1----:R-:W-:-:S04]  /*1070*/  UIMAD UR6, UR6, UR12, UR4 ;  /* 0x0000000c060672a4 */ /* 0x002fc8000f8e0204 */
[----:B--2---:R-:W-:-:S06]  /*1080*/  UIMAD.WIDE.U32 UR14, UR6, 0x4, UR10 ;  /* 0x00000004060e78a5 */ /* 0x004fcc000f8e000a */
[----:B------:R-:W-:Y:S02]  /*1090*/  MOV R9, UR15 ;  /* 0x0000000f00097c02 */ /* 0x000fe40008000f00 */
[----:B------:R-:W-:-:S05]  /*10a0*/  MOV R8, UR14 ;  /* 0x0000000e00087c02 */ /* 0x000fca0008000f00 */
[----:B------:R-:W2:Y:S01]  /*10b0*/  LDG.E R9, desc[UR18][R8.64] ;  /* 0x0000001208097981 */ /* 0x000ea2000c1e1900 */
[----:B------:R-:W-:Y:S01]  /*10c0*/  UISETP.NE.AND UP0, UPT, UR8, 0x1, UPT ;  /* 0x000000010800788c */ /* 0x000fe2000bf05270 */
[----:B--2--5:R-:W-:-:S08]  /*10d0*/  FFMA R22, R6, R9, R22 ;  /* 0x0000000906167223 */ /* 0x024fd00000000016 */
[----:B------:R-:W-:Y:S05]  /*10e0*/  BRA.U !UP0, `(.L_x_3) ;  /* 0x0000000108387547 */ /* 0x000fea000b800000 */
[----:B------:R-:W-:Y:S02]  /*10f0*/  UISETP.NE.AND UP0, UPT, UR8, 0x2, UPT ;  /* 0x000000020800788c */ /* 0x000fe4000bf05270 */
[----:B------:R-:W-:-:S04]  /*1100*/  UIADD3 UR6, UPT, UPT, UR6, UR12, URZ ;  /* 0x0000000c06067290 */ /* 0x000fc8000fffe0ff */
[----:B------:R-:W-:Y:S01]  /*1110*/  UIMAD.WIDE.U32 UR14, UR6, 0x4, UR10 ;  /* 0x00000004060e78a5 */ /* 0x000fe2000f8e000a */
[----:B------:R-:W-:-:S04]  /*1120*/  PLOP3.LUT P0, PT, PT, PT, UP0, 0x80, 0x8 ;  /* 0x000000000008781c */ /* 0x000fc80003f0f008 */
[----:B------:R-:W-:Y:S01]  /*1130*/  @UP0 UIADD3 UR6, UPT, UPT, UR6, UR12, URZ ;  /* 0x0000000c06060290 */ /* 0x000fe2000fffe0ff */
[----:B------:R-:W-:Y:S02]  /*1140*/  MOV R9, UR15 ;  /* 0x0000000f00097c02 */ /* 0x000fe40008000f00 */
[----:B------:R-:W-:Y:S01]  /*1150*/  MOV R8, UR14 ;  /* 0x0000000e00087c02 */ /* 0x000fe20008000f00 */
[----:B------:R-:W-:-:S04]  /*1160*/  @UP0 UIMAD.WIDE.U32 UR10, UR6, 0x4, UR10 ;  /* 0x00000004060a08a5 */ /* 0x000fc8000f8e000a */
[----:B------:R-:W2:Y:S02]  /*1170*/  LDG.E R9, desc[UR18][R8.64] ;  /* 0x0000001208097981 */ /* 0x000ea4000c1e1900 */
[----:B------:R-:W-:Y:S02]  /*1180*/  MOV R11, UR11 ;  /* 0x0000000b000b7c02 */ /* 0x000fe40008000f00 */
[----:B------:R-:W-:-:S05]  /*1190*/  MOV R10, UR10 ;  /* 0x0000000a000a7c02 */ /* 0x000fca0008000f00 */
[----:B------:R-:W3:Y:S01]  /*11a0*/  @P0 LDG.E R11, desc[UR18][R10.64] ;  /* 0x000000120a0b0981 */ /* 0x000ee2000c1e1900 */
[----:B--2---:R-:W-:-:S04]  /*11b0*/  FFMA R22, R6, R9, R22 ;  /* 0x0000000906167223 */ /* 0x004fc80000000016 */
[----:B---3--:R-:W-:-:S07]  /*11c0*/  @P0 FFMA R22, R6, R11, R22 ;  /* 0x0000000b06160223 */ /* 0x008fce0000000016 */
.L_x_3:
[----:B------:R-:W1:Y:S01]  /*11d0*/  LDCU UR6, c[0x0][0x3a4] ;  /* 0x00007480ff0677ac */ /* 0x000e620008000800 */
[----:B------:R-:W-:-:S04]  /*11e0*/  UIADD3 UR5, UPT, UPT, UR5, 0x1, URZ ;  /* 0x0000000105057890 */ /* 0x000fc8000fffe0ff */
[----:B-1----:R-:W-:-:S09]  /*11f0*/  UISETP.NE.AND UP0, UPT, UR5, UR6, UPT ;  /* 0x000000060500728c */ /* 0x002fd2000bf05270 */
[----:B------:R-:W-:Y:S05]  /*1200*/  BRA.U UP0, `(.L_x_6) ;  /* 0xfffffff100287547 */ /* 0x000fea000b83ffff */
[----:B------:R-:W1:Y:S01]  /*1210*/  LDCU UR5, c[0x0][0x3a0] ;  /* 0x00007400ff0577ac */ /* 0x000e620008000800 */
[----:B------:R-:W-:-:S04]  /*1220*/  UIADD3 UR4, UPT, UPT, UR4, 0x1, URZ ;  /* 0x0000000104047890 */ /* 0x000fc8000fffe0ff */
[----:B-1----:R-:W-:-:S09]  /*1230*/  UISETP.NE.AND UP0, UPT, UR4, UR5, UPT ;  /* 0x000000050400728c */ /* 0x002fd2000bf05270 */
[----:B------:R-:W-:Y:S05]  /*1240*/  BRA.U UP0, `(.L_x_7) ;  /* 0xffffffed00fc7547 */ /* 0x000fea000b83ffff */
.L_x_0:
[----:B------:R-:W1:Y:S01]  /*1250*/  LDCU UR4, c[0x0][0x39c] ;  /* 0x00007380ff0477ac */ /* 0x000e620008000800 */
[----:B------:R-:W2:Y:S01]  /*1260*/  LDC.64 R4, c[0x0][0x390] ;  /* 0x0000e400ff047b82 */ /* 0x000ea20000000a00 */
[----:B------:R-:W3:Y:S01]  /*1270*/  LDCU UR5, c[0x0][0x3ac] ;  /* 0x00007580ff0577ac */ /* 0x000ee20008000800 */
[----:B-1----:R-:W-:-:S04]  /*1280*/  IMAD R3, R3, UR4, R0 ;  /* 0x0000000403037c24 */ /* 0x002fc8000f8e0200 */
[----:B---3--:R-:W-:-:S04]  /*1290*/  IMAD R3, R3, UR5, R2 ;  /* 0x0000000503037c24 */ /* 0x008fc8000f8e0202 */
[----:B--2---:R-:W-:-:S05]  /*12a0*/  IMAD.WIDE R2, R3, 0x4, R4 ;  /* 0x0000000403027825 */ /* 0x004fca00078e0204 */
[----:B------:R-:W-:Y:S01]  /*12b0*/  STG.E desc[UR18][R2.64], R22 ;  /* 0x0000001602007986 */ /* 0x000fe2000c101912 */
[----:B------:R-:W-:Y:S05]  /*12c0*/  EXIT ;  /* 0x000000000000794d */ /* 0x000fea0003800000 */
.L_x_8:
[----:B------:R-:W-:-:S00]  /*12d0*/  BRA `(.L_x_8) ;  /* 0xfffffffc00fc7947 */ /* 0x000fc0000383ffff */
[----:B------:R-:W-:-:S00]  /*12e0*/  NOP ;  /* 0x0000000000007918 */ /* 0x000fc00000000000 */
        /* <DEDUP_REMOVED lines=9> */
.L_x_9:


//--------------------- .nv.shared.reserved.0     --------------------------
	.section	.nv.shared.reserved.0,"aw",@nobits
	.weak		__nv_reservedSMEM_offset_0_alias
	.size		__nv_reservedSMEM_offset_0_alias, 0, 64
	.other		__nv_reservedSMEM_offset_0_alias,@"STO_CUDA_RESERVED_SHARED STV_DEFAULT"
__nv_reservedSMEM_offset_0_alias:
	.zero		0
	.zero		64


//--------------------- .nv.constant0._Z25simple_convolution_kernelPKfS0_Pfiiiiii --------------------------
	.section	.nv.constant0._Z25simple_convolution_kernelPKfS0_Pfiiiiii,"a",@progbits
	.sectionflags	@""
	.align	4
.nv.constant0._Z25simple_convolution_kernelPKfS0_Pfiiiiii:
	.zero		944


//--------------------- SYMBOLS --------------------------

	.type		.nv.reservedSmem.offset0,@object
	.size		.nv.reservedSmem.offset0,0x4
